//
// Generated by NVIDIA NVVM Compiler
//
// Compiler Build ID: CL-36424714
// Cuda compilation tools, release 13.0, V13.0.88
// Based on NVVM 20.0.0
//

.version 9.0
.target sm_100
.address_size 64

	// .globl	saxpy

.visible .entry saxpy(
	.param .u64 .ptr .align 1 saxpy_param_0,
	.param .u64 .ptr .align 1 saxpy_param_1,
	.param .u64 .ptr .align 1 saxpy_param_2,
	.param .u32 saxpy_param_3
)
{
	.reg .pred 	%p<2>;
	.reg .b32 	%r<3>;
	.reg .b32 	%f<4>;
	.reg .b64 	%rd<11>;

	ld.param.u64 	%rd1, [saxpy_param_0];
	ld.param.u64 	%rd2, [saxpy_param_1];
	ld.param.u64 	%rd3, [saxpy_param_2];
	ld.param.u32 	%r2, [saxpy_param_3];
	mov.u32 	%r1, %tid.x;
	setp.ge.s32 	%p1, %r1, %r2;
	@%p1 bra 	$L__BB0_2;
	cvta.to.global.u64 	%rd4, %rd2;
	cvta.to.global.u64 	%rd5, %rd3;
	cvta.to.global.u64 	%rd6, %rd1;
	mul.wide.u32 	%rd7, %r1, 4;
	add.s64 	%rd8, %rd4, %rd7;
	ld.global.f32 	%f1, [%rd8];
	add.s64 	%rd9, %rd5, %rd7;
	ld.global.f32 	%f2, [%rd9];
	add.f32 	%f3, %f1, %f2;
	add.s64 	%rd10, %rd6, %rd7;
	st.global.f32 	[%rd10], %f3;
$L__BB0_2:
	ret;

}
	// .globl	relu
.visible .entry relu(
	.param .u64 .ptr .align 1 relu_param_0,
	.param .u32 relu_param_1
)
{
	.reg .pred 	%p<3>;
	.reg .b32 	%r<4>;
	.reg .b32 	%f<2>;
	.reg .b64 	%rd<5>;

	ld.param.u64 	%rd2, [relu_param_0];
	ld.param.u32 	%r2, [relu_param_1];
	mov.u32 	%r1, %tid.x;
	setp.ge.s32 	%p1, %r1, %r2;
	@%p1 bra 	$L__BB1_3;
	cvta.to.global.u64 	%rd3, %rd2;
	mul.wide.u32 	%rd4, %r1, 4;
	add.s64 	%rd1, %rd3, %rd4;
	ld.global.f32 	%f1, [%rd1];
	setp.geu.f32 	%p2, %f1, 0f00000000;
	@%p2 bra 	$L__BB1_3;
	mov.b32 	%r3, 0;
	st.global.u32 	[%rd1], %r3;
$L__BB1_3:
	ret;

}
	// .globl	reluGrad
.visible .entry reluGrad(
	.param .u64 .ptr .align 1 reluGrad_param_0,
	.param .u64 .ptr .align 1 reluGrad_param_1,
	.param .u64 .ptr .align 1 reluGrad_param_2,
	.param .u32 reluGrad_param_3
)
{
	.reg .pred 	%p<4>;
	.reg .b32 	%r<4>;
	.reg .b32 	%f<7>;
	.reg .b64 	%rd<13>;

	ld.param.u64 	%rd2, [reluGrad_param_0];
	ld.param.u64 	%rd3, [reluGrad_param_1];
	ld.param.u64 	%rd4, [reluGrad_param_2];
	ld.param.u32 	%r2, [reluGrad_param_3];
	mov.u32 	%r1, %tid.x;
	setp.ge.s32 	%p1, %r1, %r2;
	@%p1 bra 	$L__BB2_5;
	cvta.to.global.u64 	%rd5, %rd4;
	mul.wide.u32 	%rd6, %r1, 4;
	add.s64 	%rd1, %rd5, %rd6;
	ld.global.f32 	%f4, [%rd1];
	setp.le.f32 	%p2, %f4, 0f00000000;
	mov.f32 	%f6, 0f00000000;
	@%p2 bra 	$L__BB2_3;
	cvta.to.global.u64 	%rd7, %rd3;
	add.s64 	%rd9, %rd7, %rd6;
	ld.global.f32 	%f6, [%rd9];
$L__BB2_3:
	cvta.to.global.u64 	%rd10, %rd2;
	add.s64 	%rd12, %rd10, %rd6;
	st.global.f32 	[%rd12], %f6;
	ld.global.f32 	%f5, [%rd1];
	setp.geu.f32 	%p3, %f5, 0f00000000;
	@%p3 bra 	$L__BB2_5;
	mov.b32 	%r3, 0;
	st.global.u32 	[%rd1], %r3;
$L__BB2_5:
	ret;

}
	// .globl	sum
.visible .entry sum(
	.param .u64 .ptr .align 1 sum_param_0,
	.param .u64 .ptr .align 1 sum_param_1,
	.param .u32 sum_param_2
)
{
	.reg .pred 	%p<11>;
	.reg .b32 	%r<25>;
	.reg .b32 	%f<71>;
	.reg .b64 	%rd<18>;

	ld.param.u64 	%rd9, [sum_param_0];
	ld.param.u64 	%rd10, [sum_param_1];
	ld.param.u32 	%r16, [sum_param_2];
	cvta.to.global.u64 	%rd1, %rd9;
	cvta.to.global.u64 	%rd2, %rd10;
	mov.u32 	%r17, %tid.x;
	setp.eq.s32 	%p1, %r17, 0;
	@%p1 bra 	$L__BB3_14;
	mov.b32 	%r18, 0;
	st.global.u32 	[%rd2], %r18;
	setp.lt.s32 	%p2, %r16, 1;
	@%p2 bra 	$L__BB3_14;
	and.b32  	%r1, %r16, 15;
	setp.lt.u32 	%p3, %r16, 16;
	mov.b32 	%r22, 0;
	mov.f32 	%f67, 0f00000000;
	@%p3 bra 	$L__BB3_5;
	and.b32  	%r22, %r16, 2147483632;
	neg.s32 	%r20, %r22;
	add.s64 	%rd16, %rd1, 32;
	mov.f32 	%f67, 0f00000000;
$L__BB3_4:
	.pragma "nounroll";
	ld.global.f32 	%f12, [%rd16+-32];
	add.f32 	%f13, %f12, %f67;
	st.global.f32 	[%rd2], %f13;
	ld.global.f32 	%f14, [%rd16+-28];
	add.f32 	%f15, %f14, %f13;
	st.global.f32 	[%rd2], %f15;
	ld.global.f32 	%f16, [%rd16+-24];
	add.f32 	%f17, %f16, %f15;
	st.global.f32 	[%rd2], %f17;
	ld.global.f32 	%f18, [%rd16+-20];
	add.f32 	%f19, %f18, %f17;
	st.global.f32 	[%rd2], %f19;
	ld.global.f32 	%f20, [%rd16+-16];
	add.f32 	%f21, %f20, %f19;
	st.global.f32 	[%rd2], %f21;
	ld.global.f32 	%f22, [%rd16+-12];
	add.f32 	%f23, %f22, %f21;
	st.global.f32 	[%rd2], %f23;
	ld.global.f32 	%f24, [%rd16+-8];
	add.f32 	%f25, %f24, %f23;
	st.global.f32 	[%rd2], %f25;
	ld.global.f32 	%f26, [%rd16+-4];
	add.f32 	%f27, %f26, %f25;
	st.global.f32 	[%rd2], %f27;
	ld.global.f32 	%f28, [%rd16];
	add.f32 	%f29, %f28, %f27;
	st.global.f32 	[%rd2], %f29;
	ld.global.f32 	%f30, [%rd16+4];
	add.f32 	%f31, %f30, %f29;
	st.global.f32 	[%rd2], %f31;
	ld.global.f32 	%f32, [%rd16+8];
	add.f32 	%f33, %f32, %f31;
	st.global.f32 	[%rd2], %f33;
	ld.global.f32 	%f34, [%rd16+12];
	add.f32 	%f35, %f34, %f33;
	st.global.f32 	[%rd2], %f35;
	ld.global.f32 	%f36, [%rd16+16];
	add.f32 	%f37, %f36, %f35;
	st.global.f32 	[%rd2], %f37;
	ld.global.f32 	%f38, [%rd16+20];
	add.f32 	%f39, %f38, %f37;
	st.global.f32 	[%rd2], %f39;
	ld.global.f32 	%f40, [%rd16+24];
	add.f32 	%f41, %f40, %f39;
	st.global.f32 	[%rd2], %f41;
	ld.global.f32 	%f42, [%rd16+28];
	add.f32 	%f67, %f42, %f41;
	st.global.f32 	[%rd2], %f67;
	add.s32 	%r20, %r20, 16;
	add.s64 	%rd16, %rd16, 64;
	setp.ne.s32 	%p4, %r20, 0;
	@%p4 bra 	$L__BB3_4;
$L__BB3_5:
	setp.eq.s32 	%p5, %r1, 0;
	@%p5 bra 	$L__BB3_14;
	and.b32  	%r7, %r16, 7;
	setp.lt.u32 	%p6, %r1, 8;
	@%p6 bra 	$L__BB3_8;
	mul.wide.u32 	%rd11, %r22, 4;
	add.s64 	%rd12, %rd1, %rd11;
	ld.global.f32 	%f43, [%rd12];
	add.f32 	%f44, %f43, %f67;
	st.global.f32 	[%rd2], %f44;
	ld.global.f32 	%f45, [%rd12+4];
	add.f32 	%f46, %f45, %f44;
	st.global.f32 	[%rd2], %f46;
	ld.global.f32 	%f47, [%rd12+8];
	add.f32 	%f48, %f47, %f46;
	st.global.f32 	[%rd2], %f48;
	ld.global.f32 	%f49, [%rd12+12];
	add.f32 	%f50, %f49, %f48;
	st.global.f32 	[%rd2], %f50;
	ld.global.f32 	%f51, [%rd12+16];
	add.f32 	%f52, %f51, %f50;
	st.global.f32 	[%rd2], %f52;
	ld.global.f32 	%f53, [%rd12+20];
	add.f32 	%f54, %f53, %f52;
	st.global.f32 	[%rd2], %f54;
	ld.global.f32 	%f55, [%rd12+24];
	add.f32 	%f56, %f55, %f54;
	st.global.f32 	[%rd2], %f56;
	ld.global.f32 	%f57, [%rd12+28];
	add.f32 	%f67, %f57, %f56;
	st.global.f32 	[%rd2], %f67;
	add.s32 	%r22, %r22, 8;
$L__BB3_8:
	setp.eq.s32 	%p7, %r7, 0;
	@%p7 bra 	$L__BB3_14;
	and.b32  	%r10, %r16, 3;
	setp.lt.u32 	%p8, %r7, 4;
	@%p8 bra 	$L__BB3_11;
	mul.wide.u32 	%rd13, %r22, 4;
	add.s64 	%rd14, %rd1, %rd13;
	ld.global.f32 	%f58, [%rd14];
	add.f32 	%f59, %f58, %f67;
	st.global.f32 	[%rd2], %f59;
	ld.global.f32 	%f60, [%rd14+4];
	add.f32 	%f61, %f60, %f59;
	st.global.f32 	[%rd2], %f61;
	ld.global.f32 	%f62, [%rd14+8];
	add.f32 	%f63, %f62, %f61;
	st.global.f32 	[%rd2], %f63;
	ld.global.f32 	%f64, [%rd14+12];
	add.f32 	%f67, %f64, %f63;
	st.global.f32 	[%rd2], %f67;
	add.s32 	%r22, %r22, 4;
$L__BB3_11:
	setp.eq.s32 	%p9, %r10, 0;
	@%p9 bra 	$L__BB3_14;
	mul.wide.u32 	%rd15, %r22, 4;
	add.s64 	%rd17, %rd1, %rd15;
	neg.s32 	%r24, %r10;
$L__BB3_13:
	.pragma "nounroll";
	ld.global.f32 	%f65, [%rd17];
	add.f32 	%f67, %f65, %f67;
	st.global.f32 	[%rd2], %f67;
	add.s64 	%rd17, %rd17, 4;
	add.s32 	%r24, %r24, 1;
	setp.ne.s32 	%p10, %r24, 0;
	@%p10 bra 	$L__BB3_13;
$L__BB3_14:
	ret;

}


// ===== COMPILED SASS (sm_100) =====

	.target	sm_100

	.elftype	@"ET_EXEC"


//--------------------- .note.nv.tkinfo           --------------------------
	.section	.note.nv.tkinfo,"",@"SHT_NOTE"
	.sectionflags	@"SHF_NOTE_NV_TKINFO"
	.tkinfo
        /*0018*/ 	.word	0x00000002
        /*0030*/ 	.string	""
        /*0030*/ 	.string	"ptxas"
        /*0030*/ 	.string	"Cuda compilation tools, release 13.0, V13.0.88"
        /*0030*/ 	.string	"Build cuda_13.0.r13.0/compiler.36424714_0"
        /*0030*/ 	.string	"-arch sm_100 -m 64 "



//--------------------- .note.nv.cuinfo           --------------------------
	.section	.note.nv.cuinfo,"",@"SHT_NOTE"
	.sectionflags	@"SHF_NOTE_NV_CUINFO"
        /*0018*/ 	.short	0x0002
        /*001a*/ 	.short	0x0064
        /*001c*/ 	.short	0x0082
	.zero		2


//--------------------- .nv.info                  --------------------------
	.section	.nv.info,"",@"SHT_CUDA_INFO"
	.align	4


	//----- nvinfo : EIATTR_REGCOUNT
	.align		4
        /*0000*/ 	.byte	0x04, 0x2f
        /*0002*/ 	.short	(.L_1 - .L_0)
	.align		4
.L_0:
        /*0004*/ 	.word	index@(saxpy)
        /*0008*/ 	.word	0x0000000c


	//----- nvinfo : EIATTR_FRAME_SIZE
	.align		4
.L_1:
        /*000c*/ 	.byte	0x04, 0x11
        /*000e*/ 	.short	(.L_3 - .L_2)
	.align		4
.L_2:
        /*0010*/ 	.word	index@(saxpy)
        /*0014*/ 	.word	0x00000000


	//----- nvinfo : EIATTR_REGCOUNT
	.align		4
.L_3:
        /*0018*/ 	.byte	0x04, 0x2f
        /*001a*/ 	.short	(.L_5 - .L_4)
	.align		4
.L_4:
        /*001c*/ 	.word	index@(relu)
        /*0020*/ 	.word	0x00000008


	//----- nvinfo : EIATTR_FRAME_SIZE
	.align		4
.L_5:
        /*0024*/ 	.byte	0x04, 0x11
        /*0026*/ 	.short	(.L_7 - .L_6)
	.align		4
.L_6:
        /*0028*/ 	.word	index@(relu)
        /*002c*/ 	.word	0x00000000


	//----- nvinfo : EIATTR_REGCOUNT
	.align		4
.L_7:
        /*0030*/ 	.byte	0x04, 0x2f
        /*0032*/ 	.short	(.L_9 - .L_8)
	.align		4
.L_8:
        /*0034*/ 	.word	index@(reluGrad)
        /*0038*/ 	.word	0x0000000e


	//----- nvinfo : EIATTR_FRAME_SIZE
	.align		4
.L_9:
        /*003c*/ 	.byte	0x04, 0x11
        /*003e*/ 	.short	(.L_11 - .L_10)
	.align		4
.L_10:
        /*0040*/ 	.word	index@(reluGrad)
        /*0044*/ 	.word	0x00000000


	//----- nvinfo : EIATTR_REGCOUNT
	.align		4
.L_11:
        /*0048*/ 	.byte	0x04, 0x2f
        /*004a*/ 	.short	(.L_13 - .L_12)
	.align		4
.L_12:
        /*004c*/ 	.word	index@(sum)
        /*0050*/ 	.word	0x00000014


	//----- nvinfo : EIATTR_FRAME_SIZE
	.align		4
.L_13:
        /*0054*/ 	.byte	0x04, 0x11
        /*0056*/ 	.short	(.L_15 - .L_14)
	.align		4
.L_14:
        /*0058*/ 	.word	index@(sum)
        /*005c*/ 	.word	0x00000000


	//----- nvinfo : EIATTR_MIN_STACK_SIZE
	.align		4
.L_15:
        /*0060*/ 	.byte	0x04, 0x12
        /*0062*/ 	.short	(.L_17 - .L_16)
	.align		4
.L_16:
        /*0064*/ 	.word	index@(sum)
        /*0068*/ 	.word	0x00000000


	//----- nvinfo : EIATTR_MIN_STACK_SIZE
	.align		4
.L_17:
        /*006c*/ 	.byte	0x04, 0x12
        /*006e*/ 	.short	(.L_19 - .L_18)
	.align		4
.L_18:
        /*0070*/ 	.word	index@(reluGrad)
        /*0074*/ 	.word	0x00000000


	//----- nvinfo : EIATTR_MIN_STACK_SIZE
	.align		4
.L_19:
        /*0078*/ 	.byte	0x04, 0x12
        /*007a*/ 	.short	(.L_21 - .L_20)
	.align		4
.L_20:
        /*007c*/ 	.word	index@(relu)
        /*0080*/ 	.word	0x00000000


	//----- nvinfo : EIATTR_MIN_STACK_SIZE
	.align		4
.L_21:
        /*0084*/ 	.byte	0x04, 0x12
        /*0086*/ 	.short	(.L_23 - .L_22)
	.align		4
.L_22:
        /*0088*/ 	.word	index@(saxpy)
        /*008c*/ 	.word	0x00000000
.L_23:


//--------------------- .nv.compat                --------------------------
	.section	.nv.compat,"",@"SHT_CUDA_COMPAT_INFO"
	.align	4
        /*0000*/ 	.byte	0x02, 0x09, 0x00, 0x00, 0x02, 0x02, 0x01, 0x00, 0x02, 0x05, 0x05, 0x00, 0x03, 0x07, 0x01, 0x01
        /*0010*/ 	.byte	0x02, 0x03, 0x00, 0x00, 0x02, 0x06, 0x01, 0x00, 0x04, 0x0b, 0x08, 0x00, 0x09, 0x00, 0x00, 0x00
        /*0020*/ 	.byte	0x00, 0x00, 0x00, 0x00


//--------------------- .nv.info.sum              --------------------------
	.section	.nv.info.sum,"",@"SHT_CUDA_INFO"
	.sectionflags	@""
	.align	4


	//----- nvinfo : EIATTR_CUDA_API_VERSION
	.align		4
        /*0000*/ 	.byte	0x04, 0x37
        /*0002*/ 	.short	(.L_25 - .L_24)
.L_24:
        /*0004*/ 	.word	0x00000082


	//----- nvinfo : EIATTR_KPARAM_INFO
	.align		4
.L_25:
        /*0008*/ 	.byte	0x04, 0x17
        /*000a*/ 	.short	(.L_27 - .L_26)
.L_26:
        /*000c*/ 	.word	0x00000000
        /*0010*/ 	.short	0x0002
        /*0012*/ 	.short	0x0010
        /*0014*/ 	.byte	0x00, 0xf0, 0x11, 0x00


	//----- nvinfo : EIATTR_KPARAM_INFO
	.align		4
.L_27:
        /*0018*/ 	.byte	0x04, 0x17
        /*001a*/ 	.short	(.L_29 - .L_28)
.L_28:
        /*001c*/ 	.word	0x00000000
        /*0020*/ 	.short	0x0001
        /*0022*/ 	.short	0x0008
        /*0024*/ 	.byte	0x00, 0xf5, 0x21, 0x00


	//----- nvinfo : EIATTR_KPARAM_INFO
	.align		4
.L_29:
        /*0028*/ 	.byte	0x04, 0x17
        /*002a*/ 	.short	(.L_31 - .L_30)
.L_30:
        /*002c*/ 	.word	0x00000000
        /*0030*/ 	.short	0x0000
        /*0032*/ 	.short	0x0000
        /*0034*/ 	.byte	0x00, 0xf5, 0x21, 0x00


	//----- nvinfo : EIATTR_SPARSE_MMA_MASK
	.align		4
.L_31:
        /*0038*/ 	.byte	0x03, 0x50
        /*003a*/ 	.short	0x0000


	//----- nvinfo : EIATTR_MAXREG_COUNT
	.align		4
        /*003c*/ 	.byte	0x03, 0x1b
        /*003e*/ 	.short	0x00ff


	//----- nvinfo : EIATTR_MERCURY_ISA_VERSION
	.align		4
        /*0040*/ 	.byte	0x03, 0x5f
        /*0042*/ 	.short	0x0101


	//----- nvinfo : EIATTR_VRC_CTA_INIT_COUNT
	.align		4
        /*0044*/ 	.byte	0x02, 0x4a
	.zero		1
	.zero		1


	//----- nvinfo : EIATTR_EXIT_INSTR_OFFSETS
	.align		4
        /*0048*/ 	.byte	0x04, 0x1c
        /*004a*/ 	.short	(.L_33 - .L_32)


	//   ....[0]....
.L_32:
        /*004c*/ 	.word	0x00000030


	//   ....[1]....
        /*0050*/ 	.word	0x00000090


	//   ....[2]....
        /*0054*/ 	.word	0x000004f0


	//   ....[3]....
        /*0058*/ 	.word	0x000006f0


	//   ....[4]....
        /*005c*/ 	.word	0x00000830


	//   ....[5]....
        /*0060*/ 	.word	0x000008f0


	//----- nvinfo : EIATTR_CBANK_PARAM_SIZE
	.align		4
.L_33:
        /*0064*/ 	.byte	0x03, 0x19
        /*0066*/ 	.short	0x0014


	//----- nvinfo : EIATTR_PARAM_CBANK
	.align		4
        /*0068*/ 	.byte	0x04, 0x0a
        /*006a*/ 	.short	(.L_35 - .L_34)
	.align		4
.L_34:
        /*006c*/ 	.word	index@(.nv.constant0.sum)
        /*0070*/ 	.short	0x0380
        /*0072*/ 	.short	0x0014


	//----- nvinfo : EIATTR_SW_WAR
	.align		4
.L_35:
        /*0074*/ 	.byte	0x04, 0x36
        /*0076*/ 	.short	(.L_37 - .L_36)
.L_36:
        /*0078*/ 	.word	0x00000008
.L_37:


//--------------------- .nv.info.reluGrad         --------------------------
	.section	.nv.info.reluGrad,"",@"SHT_CUDA_INFO"
	.sectionflags	@""
	.align	4


	//----- nvinfo : EIATTR_CUDA_API_VERSION
	.align		4
        /*0000*/ 	.byte	0x04, 0x37
        /*0002*/ 	.short	(.L_39 - .L_38)
.L_38:
        /*0004*/ 	.word	0x00000082


	//----- nvinfo : EIATTR_KPARAM_INFO
	.align		4
.L_39:
        /*0008*/ 	.byte	0x04, 0x17
        /*000a*/ 	.short	(.L_41 - .L_40)
.L_40:
        /*000c*/ 	.word	0x00000000
        /*0010*/ 	.short	0x0003
        /*0012*/ 	.short	0x0018
        /*0014*/ 	.byte	0x00, 0xf0, 0x11, 0x00


	//----- nvinfo : EIATTR_KPARAM_INFO
	.align		4
.L_41:
        /*0018*/ 	.byte	0x04, 0x17
        /*001a*/ 	.short	(.L_43 - .L_42)
.L_42:
        /*001c*/ 	.word	0x00000000
        /*0020*/ 	.short	0x0002
        /*0022*/ 	.short	0x0010
        /*0024*/ 	.byte	0x00, 0xf5, 0x21, 0x00


	//----- nvinfo : EIATTR_KPARAM_INFO
	.align		4
.L_43:
        /*0028*/ 	.byte	0x04, 0x17
        /*002a*/ 	.short	(.L_45 - .L_44)
.L_44:
        /*002c*/ 	.word	0x00000000
        /*0030*/ 	.short	0x0001
        /*0032*/ 	.short	0x0008
        /*0034*/ 	.byte	0x00, 0xf5, 0x21, 0x00


	//----- nvinfo : EIATTR_KPARAM_INFO
	.align		4
.L_45:
        /*0038*/ 	.byte	0x04, 0x17
        /*003a*/ 	.short	(.L_47 - .L_46)
.L_46:
        /*003c*/ 	.word	0x00000000
        /*0040*/ 	.short	0x0000
        /*0042*/ 	.short	0x0000
        /*0044*/ 	.byte	0x00, 0xf5, 0x21, 0x00


	//----- nvinfo : EIATTR_SPARSE_MMA_MASK
	.align		4
.L_47:
        /*0048*/ 	.byte	0x03, 0x50
        /*004a*/ 	.short	0x0000


	//----- nvinfo : EIATTR_MAXREG_COUNT
	.align		4
        /*004c*/ 	.byte	0x03, 0x1b
        /*004e*/ 	.short	0x00ff


	//----- nvinfo : EIATTR_MERCURY_ISA_VERSION
	.align		4
        /*0050*/ 	.byte	0x03, 0x5f
        /*0052*/ 	.short	0x0101


	//----- nvinfo : EIATTR_VRC_CTA_INIT_COUNT
	.align		4
        /*0054*/ 	.byte	0x02, 0x4a
	.zero		1
	.zero		1


	//----- nvinfo : EIATTR_EXIT_INSTR_OFFSETS
	.align		4
        /*0058*/ 	.byte	0x04, 0x1c
        /*005a*/ 	.short	(.L_49 - .L_48)


	//   ....[0]....
.L_48:
        /*005c*/ 	.word	0x00000040


	//   ....[1]....
        /*0060*/ 	.word	0x00000130


	//   ....[2]....
        /*0064*/ 	.word	0x00000150


	//----- nvinfo : EIATTR_CBANK_PARAM_SIZE
	.align		4
.L_49:
        /*0068*/ 	.byte	0x03, 0x19
        /*006a*/ 	.short	0x001c


	//----- nvinfo : EIATTR_PARAM_CBANK
	.align		4
        /*006c*/ 	.byte	0x04, 0x0a
        /*006e*/ 	.short	(.L_51 - .L_50)
	.align		4
.L_50:
        /*0070*/ 	.word	index@(.nv.constant0.reluGrad)
        /*0074*/ 	.short	0x0380
        /*0076*/ 	.short	0x001c


	//----- nvinfo : EIATTR_SW_WAR
	.align		4
.L_51:
        /*0078*/ 	.byte	0x04, 0x36
        /*007a*/ 	.short	(.L_53 - .L_52)
.L_52:
        /*007c*/ 	.word	0x00000008
.L_53:


//--------------------- .nv.info.relu             --------------------------
	.section	.nv.info.relu,"",@"SHT_CUDA_INFO"
	.sectionflags	@""
	.align	4


	//----- nvinfo : EIATTR_CUDA_API_VERSION
	.align		4
        /*0000*/ 	.byte	0x04, 0x37
        /*0002*/ 	.short	(.L_55 - .L_54)
.L_54:
        /*0004*/ 	.word	0x00000082


	//----- nvinfo : EIATTR_KPARAM_INFO
	.align		4
.L_55:
        /*0008*/ 	.byte	0x04, 0x17
        /*000a*/ 	.short	(.L_57 - .L_56)
.L_56:
        /*000c*/ 	.word	0x00000000
        /*0010*/ 	.short	0x0001
        /*0012*/ 	.short	0x0008
        /*0014*/ 	.byte	0x00, 0xf0, 0x11, 0x00


	//----- nvinfo : EIATTR_KPARAM_INFO
	.align		4
.L_57:
        /*0018*/ 	.byte	0x04, 0x17
        /*001a*/ 	.short	(.L_59 - .L_58)
.L_58:
        /*001c*/ 	.word	0x00000000
        /*0020*/ 	.short	0x0000
        /*0022*/ 	.short	0x0000
        /*0024*/ 	.byte	0x00, 0xf5, 0x21, 0x00


	//----- nvinfo : EIATTR_SPARSE_MMA_MASK
	.align		4
.L_59:
        /*0028*/ 	.byte	0x03, 0x50
        /*002a*/ 	.short	0x0000


	//----- nvinfo : EIATTR_MAXREG_COUNT
	.align		4
        /*002c*/ 	.byte	0x03, 0x1b
        /*002e*/ 	.short	0x00ff


	//----- nvinfo : EIATTR_MERCURY_ISA_VERSION
	.align		4
        /*0030*/ 	.byte	0x03, 0x5f
        /*0032*/ 	.short	0x0101


	//----- nvinfo : EIATTR_VRC_CTA_INIT_COUNT
	.align		4
        /*0034*/ 	.byte	0x02, 0x4a
	.zero		1
	.zero		1


	//----- nvinfo : EIATTR_EXIT_INSTR_OFFSETS
	.align		4
        /*0038*/ 	.byte	0x04, 0x1c
        /*003a*/ 	.short	(.L_61 - .L_60)


	//   ....[0]....
.L_60:
        /*003c*/ 	.word	0x00000040


	//   ....[1]....
        /*0040*/ 	.word	0x000000a0


	//   ....[2]....
        /*0044*/ 	.word	0x000000c0


	//----- nvinfo : EIATTR_CBANK_PARAM_SIZE
	.align		4
.L_61:
        /*0048*/ 	.byte	0x03, 0x19
        /*004a*/ 	.short	0x000c


	//----- nvinfo : EIATTR_PARAM_CBANK
	.align		4
        /*004c*/ 	.byte	0x04, 0x0a
        /*004e*/ 	.short	(.L_63 - .L_62)
	.align		4
.L_62:
        /*0050*/ 	.word	index@(.nv.constant0.relu)
        /*0054*/ 	.short	0x0380
        /*0056*/ 	.short	0x000c


	//----- nvinfo : EIATTR_SW_WAR
	.align		4
.L_63:
        /*0058*/ 	.byte	0x04, 0x36
        /*005a*/ 	.short	(.L_65 - .L_64)
.L_64:
        /*005c*/ 	.word	0x00000008
.L_65:


//--------------------- .nv.info.saxpy            --------------------------
	.section	.nv.info.saxpy,"",@"SHT_CUDA_INFO"
	.sectionflags	@""
	.align	4


	//----- nvinfo : EIATTR_CUDA_API_VERSION
	.align		4
        /*0000*/ 	.byte	0x04, 0x37
        /*0002*/ 	.short	(.L_67 - .L_66)
.L_66:
        /*0004*/ 	.word	0x00000082


	//----- nvinfo : EIATTR_KPARAM_INFO
	.align		4
.L_67:
        /*0008*/ 	.byte	0x04, 0x17
        /*000a*/ 	.short	(.L_69 - .L_68)
.L_68:
        /*000c*/ 	.word	0x00000000
        /*0010*/ 	.short	0x0003
        /*0012*/ 	.short	0x0018
        /*0014*/ 	.byte	0x00, 0xf0, 0x11, 0x00


	//----- nvinfo : EIATTR_KPARAM_INFO
	.align		4
.L_69:
        /*0018*/ 	.byte	0x04, 0x17
        /*001a*/ 	.short	(.L_71 - .L_70)
.L_70:
        /*001c*/ 	.word	0x00000000
        /*0020*/ 	.short	0x0002
        /*0022*/ 	.short	0x0010
        /*0024*/ 	.byte	0x00, 0xf5, 0x21, 0x00


	//----- nvinfo : EIATTR_KPARAM_INFO
	.align		4
.L_71:
        /*0028*/ 	.byte	0x04, 0x17
        /*002a*/ 	.short	(.L_73 - .L_72)
.L_72:
        /*002c*/ 	.word	0x00000000
        /*0030*/ 	.short	0x0001
        /*0032*/ 	.short	0x0008
        /*0034*/ 	.byte	0x00, 0xf5, 0x21, 0x00


	//----- nvinfo : EIATTR_KPARAM_INFO
	.align		4
.L_73:
        /*0038*/ 	.byte	0x04, 0x17
        /*003a*/ 	.short	(.L_75 - .L_74)
.L_74:
        /*003c*/ 	.word	0x00000000
        /*0040*/ 	.short	0x0000
        /*0042*/ 	.short	0x0000
        /*0044*/ 	.byte	0x00, 0xf5, 0x21, 0x00


	//----- nvinfo : EIATTR_SPARSE_MMA_MASK
	.align		4
.L_75:
        /*0048*/ 	.byte	0x03, 0x50
        /*004a*/ 	.short	0x0000


	//----- nvinfo : EIATTR_MAXREG_COUNT
	.align		4
        /*004c*/ 	.byte	0x03, 0x1b
        /*004e*/ 	.short	0x00ff


	//----- nvinfo : EIATTR_MERCURY_ISA_VERSION
	.align		4
        /*0050*/ 	.byte	0x03, 0x5f
        /*0052*/ 	.short	0x0101


	//----- nvinfo : EIATTR_VRC_CTA_INIT_COUNT
	.align		4
        /*0054*/ 	.byte	0x02, 0x4a
	.zero		1
	.zero		1


	//----- nvinfo : EIATTR_EXIT_INSTR_OFFSETS
	.align		4
        /*0058*/ 	.byte	0x04, 0x1c
        /*005a*/ 	.short	(.L_77 - .L_76)


	//   ....[0]....
.L_76:
        /*005c*/ 	.word	0x00000040


	//   ....[1]....
        /*0060*/ 	.word	0x00000100


	//----- nvinfo : EIATTR_CBANK_PARAM_SIZE
	.align		4
.L_77:
        /*0064*/ 	.byte	0x03, 0x19
        /*0066*/ 	.short	0x001c


	//----- nvinfo : EIATTR_PARAM_CBANK
	.align		4
        /*0068*/ 	.byte	0x04, 0x0a
        /*006a*/ 	.short	(.L_79 - .L_78)
	.align		4
.L_78:
        /*006c*/ 	.word	index@(.nv.constant0.saxpy)
        /*0070*/ 	.short	0x0380
        /*0072*/ 	.short	0x001c


	//----- nvinfo : EIATTR_SW_WAR
	.align		4
.L_79:
        /*0074*/ 	.byte	0x04, 0x36
        /*0076*/ 	.short	(.L_81 - .L_80)
.L_80:
        /*0078*/ 	.word	0x00000008
.L_81:


//--------------------- .nv.callgraph             --------------------------
	.section	.nv.callgraph,"",@"SHT_CUDA_CALLGRAPH"
	.align	4
	.sectionentsize	8
	.align		4
        /*0000*/ 	.word	0x00000000
	.align		4
        /*0004*/ 	.word	0xffffffff
	.align		4
        /*0008*/ 	.word	0x00000000
	.align		4
        /*000c*/ 	.word	0xfffffffe
	.align		4
        /*0010*/ 	.word	0x00000000
	.align		4
        /*0014*/ 	.word	0xfffffffd
	.align		4
        /*0018*/ 	.word	0x00000000
	.align		4
        /*001c*/ 	.word	0xfffffffc


//--------------------- .text.sum                 --------------------------
	.section	.text.sum,"ax",@progbits
	.align	128
        .global         sum
        .type           sum,@function
        .size           sum,(.L_x_9 - sum)
        .other          sum,@"STO_CUDA_ENTRY STV_DEFAULT"
sum:
.text.sum:
[----:B------:R-:W-:Y:S01]  /*0000*/  LDC R1, c[0x0][0x37c] ;  /* 0x0000df00ff017b82 */ /* 0x000fe20000000800 */
[----:B------:R-:W0:Y:S02]  /*0010*/  S2R R0, SR_TID.X ;  /* 0x0000000000007919 */ /* 0x000e240000002100 */
[----:B0-----:R-:W-:-:S13]  /*0020*/  ISETP.NE.AND P0, PT, R0, RZ, PT ;  /* 0x000000ff0000720c */ /* 0x001fda0003f05270 */
[----:B------:R-:W-:Y:S05]  /*0030*/  @!P0 EXIT ;  /* 0x000000000000894d */ /* 0x000fea0003800000 */
[----:B------:R-:W0:Y:S01]  /*0040*/  LDC R6, c[0x0][0x390] ;  /* 0x0000e400ff067b82 */ /* 0x000e220000000800 */
[----:B------:R-:W1:Y:S07]  /*0050*/  LDCU.64 UR6, c[0x0][0x358] ;  /* 0x00006b00ff0677ac */ /* 0x000e6e0008000a00 */
[----:B------:R-:W1:Y:S01]  /*0060*/  LDC.64 R2, c[0x0][0x388] ;  /* 0x0000e200ff027b82 */ /* 0x000e620000000a00 */
[----:B0-----:R-:W-:Y:S01]  /*0070*/  ISETP.GE.AND P0, PT, R6, 0x1, PT ;  /* 0x000000010600780c */ /* 0x001fe20003f06270 */
[----:B-1----:R0:W-:-:S12]  /*0080*/  STG.E desc[UR6][R2.64], RZ ;  /* 0x000000ff02007986 */ /* 0x0021d8000c101906 */
[----:B------:R-:W-:Y:S05]  /*0090*/  @!P0 EXIT ;  /* 0x000000000000894d */ /* 0x000fea0003800000 */
[C---:B------:R-:W-:Y:S01]  /*00a0*/  ISETP.GE.U32.AND P1, PT, R6.reuse, 0x10, PT ;  /* 0x000000100600780c */ /* 0x040fe20003f26070 */
[----:B------:R-:W-:Y:S01]  /*00b0*/  HFMA2 R0, -RZ, RZ, 0, 0 ;  /* 0x00000000ff007431 */ /* 0x000fe200000001ff */
[----:B------:R-:W-:Y:S02]  /*00c0*/  LOP3.LUT R10, R6, 0xf, RZ, 0xc0, !PT ;  /* 0x0000000f060a7812 */ /* 0x000fe400078ec0ff */
[----:B------:R-:W-:Y:S02]  /*00d0*/  MOV R9, RZ ;  /* 0x000000ff00097202 */ /* 0x000fe40000000f00 */
[----:B------:R-:W-:-:S07]  /*00e0*/  ISETP.NE.AND P0, PT, R10, RZ, PT ;  /* 0x000000ff0a00720c */ /* 0x000fce0003f05270 */
[----:B------:R-:W-:Y:S06]  /*00f0*/  @!P1 BRA `(.L_x_0) ;  /* 0x0000000000fc9947 */ /* 0x000fec0003800000 */
[----:B------:R-:W1:Y:S01]  /*0100*/  LDCU.64 UR4, c[0x0][0x380] ;  /* 0x00007000ff0477ac */ /* 0x000e620008000a00 */
[----:B------:R-:W-:Y:S02]  /*0110*/  LOP3.LUT R0, R6, 0x7ffffff0, RZ, 0xc0, !PT ;  /* 0x7ffffff006007812 */ /* 0x000fe400078ec0ff */
[----:B------:R-:W-:Y:S02]  /*0120*/  MOV R9, RZ ;  /* 0x000000ff00097202 */ /* 0x000fe40000000f00 */
[----:B------:R-:W-:Y:S01]  /*0130*/  IADD3 R7, PT, PT, -R0, RZ, RZ ;  /* 0x000000ff00077210 */ /* 0x000fe20007ffe1ff */
[----:B-1----:R-:W-:-:S04]  /*0140*/  UIADD3 UR4, UP0, UPT, UR4, 0x20, URZ ;  /* 0x0000002004047890 */ /* 0x002fc8000ff1e0ff */
[----:B------:R-:W-:Y:S02]  /*0150*/  UIADD3.X UR5, UPT, UPT, URZ, UR5, URZ, UP0, !UPT ;  /* 0x00000005ff057290 */ /* 0x000fe400087fe4ff */
[----:B------:R-:W-:-:S04]  /*0160*/  MOV R8, UR4 ;  /* 0x0000000400087c02 */ /* 0x000fc80008000f00 */
[----:B------:R-:W-:-:S07]  /*0170*/  MOV R15, UR5 ;  /* 0x00000005000f7c02 */ /* 0x000fce0008000f00 */
.L_x_1:
[----:B------:R-:W-:Y:S02]  /*0180*/  MOV R4, R8 ;  /* 0x0000000800047202 */ /* 0x000fe40000000f00 */
[----:B------:R-:W-:-:S05]  /*0190*/  MOV R5, R15 ;  /* 0x0000000f00057202 */ /* 0x000fca0000000f00 */
[----:B------:R-:W2:Y:S02]  /*01a0*/  LDG.E R8, desc[UR6][R4.64+-0x20] ;  /* 0xffffe00604087981 */ /* 0x000ea4000c1e1900 */
[----:B--2-4-:R-:W-:-:S05]  /*01b0*/  FADD R9, R8, R9 ;  /* 0x0000000908097221 */ /* 0x014fca0000000000 */
[----:B------:R1:W-:Y:S04]  /*01c0*/  STG.E desc[UR6][R2.64], R9 ;  /* 0x0000000902007986 */ /* 0x0003e8000c101906 */
[----:B------:R-:W2:Y:S02]  /*01d0*/  LDG.E R8, desc[UR6][R4.64+-0x1c] ;  /* 0xffffe40604087981 */ /* 0x000ea4000c1e1900 */
[----:B--2---:R-:W-:-:S05]  /*01e0*/  FADD R11, R9, R8 ;  /* 0x00000008090b7221 */ /* 0x004fca0000000000 */
[----:B------:R2:W-:Y:S04]  /*01f0*/  STG.E desc[UR6][R2.64], R11 ;  /* 0x0000000b02007986 */ /* 0x0005e8000c101906 */
[----:B------:R-:W3:Y:S02]  /*0200*/  LDG.E R8, desc[UR6][R4.64+-0x18] ;  /* 0xffffe80604087981 */ /* 0x000ee4000c1e1900 */
[----:B---3--:R-:W-:-:S05]  /*0210*/  FADD R13, R11, R8 ;  /* 0x000000080b0d7221 */ /* 0x008fca0000000000 */
[----:B------:R3:W-:Y:S04]  /*0220*/  STG.E desc[UR6][R2.64], R13 ;  /* 0x0000000d02007986 */ /* 0x0007e8000c101906 */
[----:B------:R-:W4:Y:S02]  /*0230*/  LDG.E R8, desc[UR6][R4.64+-0x14] ;  /* 0xffffec0604087981 */ /* 0x000f24000c1e1900 */
[----:B----4-:R-:W-:-:S05]  /*0240*/  FADD R15, R13, R8 ;  /* 0x000000080d0f7221 */ /* 0x010fca0000000000 */
[----:B------:R4:W-:Y:S04]  /*0250*/  STG.E desc[UR6][R2.64], R15 ;  /* 0x0000000f02007986 */ /* 0x0009e8000c101906 */
[----:B------:R-:W1:Y:S02]  /*0260*/  LDG.E R8, desc[UR6][R4.64+-0x10] ;  /* 0xfffff00604087981 */ /* 0x000e64000c1e1900 */
[----:B-1----:R-:W-:-:S05]  /*0270*/  FADD R9, R15, R8 ;  /* 0x000000080f097221 */ /* 0x002fca0000000000 */
        /* <DEDUP_REMOVED lines=12> */
[----:B------:R-:W-:Y:S04]  /*0340*/  STG.E desc[UR6][R2.64], R9 ;  /* 0x0000000902007986 */ /* 0x000fe8000c101906 */
        /* <DEDUP_REMOVED lines=9> */
[----:B------:R-:W4:Y:S02]  /*03e0*/  LDG.E R8, desc[UR6][R4.64+0x10] ;  /* 0x0000100604087981 */ /* 0x000f24000c1e1900 */
[----:B----4-:R-:W-:-:S05]  /*03f0*/  FADD R17, R15, R8 ;  /* 0x000000080f117221 */ /* 0x010fca0000000000 */
[----:B------:R4:W-:Y:S04]  /*0400*/  STG.E desc[UR6][R2.64], R17 ;  /* 0x0000001102007986 */ /* 0x0009e8000c101906 */
[----:B------:R-:W1:Y:S02]  /*0410*/  LDG.E R8, desc[UR6][R4.64+0x14] ;  /* 0x0000140604087981 */ /* 0x000e64000c1e1900 */
[----:B-1----:R-:W-:-:S05]  /*0420*/  FADD R11, R17, R8 ;  /* 0x00000008110b7221 */ /* 0x002fca0000000000 */
[----:B------:R4:W-:Y:S04]  /*0430*/  STG.E desc[UR6][R2.64], R11 ;  /* 0x0000000b02007986 */ /* 0x0009e8000c101906 */
[----:B------:R-:W2:Y:S01]  /*0440*/  LDG.E R8, desc[UR6][R4.64+0x18] ;  /* 0x0000180604087981 */ /* 0x000ea2000c1e1900 */
[----:B------:R-:W-:Y:S01]  /*0450*/  IADD3 R7, PT, PT, R7, 0x10, RZ ;  /* 0x0000001007077810 */ /* 0x000fe20007ffe0ff */
[----:B--2---:R-:W-:-:S05]  /*0460*/  FADD R13, R11, R8 ;  /* 0x000000080b0d7221 */ /* 0x004fca0000000000 */
[----:B------:R4:W-:Y:S04]  /*0470*/  STG.E desc[UR6][R2.64], R13 ;  /* 0x0000000d02007986 */ /* 0x0009e8000c101906 */
[----:B------:R-:W2:Y:S01]  /*0480*/  LDG.E R8, desc[UR6][R4.64+0x1c] ;  /* 0x00001c0604087981 */ /* 0x000ea2000c1e1900 */
[----:B------:R-:W-:Y:S01]  /*0490*/  ISETP.NE.AND P1, PT, R7, RZ, PT ;  /* 0x000000ff0700720c */ /* 0x000fe20003f25270 */
[----:B--2---:R-:W-:Y:S01]  /*04a0*/  FADD R9, R13, R8 ;  /* 0x000000080d097221 */ /* 0x004fe20000000000 */
[----:B------:R-:W-:-:S04]  /*04b0*/  IADD3 R8, P2, PT, R4, 0x40, RZ ;  /* 0x0000004004087810 */ /* 0x000fc80007f5e0ff */
[----:B------:R4:W-:Y:S01]  /*04c0*/  STG.E desc[UR6][R2.64], R9 ;  /* 0x0000000902007986 */ /* 0x0009e2000c101906 */
[----:B---3--:R-:W-:-:S06]  /*04d0*/  IADD3.X R15, PT, PT, RZ, R5, RZ, P2, !PT ;  /* 0x00000005ff0f7210 */ /* 0x008fcc00017fe4ff */
[----:B------:R-:W-:Y:S05]  /*04e0*/  @P1 BRA `(.L_x_1) ;  /* 0xfffffffc00241947 */ /* 0x000fea000383ffff */
.L_x_0:
[----:B------:R-:W-:Y:S05]  /*04f0*/  @!P0 EXIT ;  /* 0x000000000000894d */ /* 0x000fea0003800000 */
[----:B------:R-:W-:Y:S02]  /*0500*/  ISETP.GE.U32.AND P0, PT, R10, 0x8, PT ;  /* 0x000000080a00780c */ /* 0x000fe40003f06070 */
[----:B------:R-:W-:-:S04]  /*0510*/  LOP3.LUT R12, R6, 0x7, RZ, 0xc0, !PT ;  /* 0x00000007060c7812 */ /* 0x000fc800078ec0ff */
[----:B------:R-:W-:-:S07]  /*0520*/  ISETP.NE.AND P1, PT, R12, RZ, PT ;  /* 0x000000ff0c00720c */ /* 0x000fce0003f25270 */
[----:B------:R-:W-:Y:S06]  /*0530*/  @!P0 BRA `(.L_x_2) ;  /* 0x00000000006c8947 */ /* 0x000fec0003800000 */
[----:B------:R-:W1:Y:S02]  /*0540*/  LDC.64 R4, c[0x0][0x380] ;  /* 0x0000e000ff047b82 */ /* 0x000e640000000a00 */
[----:B-1----:R-:W-:-:S05]  /*0550*/  IMAD.WIDE.U32 R4, R0, 0x4, R4 ;  /* 0x0000000400047825 */ /* 0x002fca00078e0004 */
[----:B------:R-:W4:Y:S02]  /*0560*/  LDG.E R8, desc[UR6][R4.64] ;  /* 0x0000000604087981 */ /* 0x000f24000c1e1900 */
[----:B----4-:R-:W-:-:S05]  /*0570*/  FADD R9, R9, R8 ;  /* 0x0000000809097221 */ /* 0x010fca0000000000 */
[----:B------:R-:W-:Y:S04]  /*0580*/  STG.E desc[UR6][R2.64], R9 ;  /* 0x0000000902007986 */ /* 0x000fe8000c101906 */
[----:B------:R-:W2:Y:S02]  /*0590*/  LDG.E R8, desc[UR6][R4.64+0x4] ;  /* 0x0000040604087981 */ /* 0x000ea4000c1e1900 */
[----:B--2---:R-:W-:-:S05]  /*05a0*/  FADD R7, R9, R8 ;  /* 0x0000000809077221 */ /* 0x004fca0000000000 */
        /* <DEDUP_REMOVED lines=16> */
[----:B------:R-:W2:Y:S01]  /*06b0*/  LDG.E R8, desc[UR6][R4.64+0x1c] ;  /* 0x00001c0604087981 */ /* 0x000ea2000c1e1900 */
[----:B------:R-:W-:Y:S01]  /*06c0*/  IADD3 R0, PT, PT, R0, 0x8, RZ ;  /* 0x0000000800007810 */ /* 0x000fe20007ffe0ff */
[----:B--2---:R-:W-:-:S05]  /*06d0*/  FADD R9, R11, R8 ;  /* 0x000000080b097221 */ /* 0x004fca0000000000 */
[----:B------:R3:W-:Y:S02]  /*06e0*/  STG.E desc[UR6][R2.64], R9 ;  /* 0x0000000902007986 */ /* 0x0007e4000c101906 */
.L_x_2:
[----:B------:R-:W-:Y:S05]  /*06f0*/  @!P1 EXIT ;  /* 0x000000000000994d */ /* 0x000fea0003800000 */
[----:B------:R-:W-:Y:S02]  /*0700*/  ISETP.GE.U32.AND P0, PT, R12, 0x4, PT ;  /* 0x000000040c00780c */ /* 0x000fe40003f06070 */
[----:B------:R-:W-:-:S04]  /*0710*/  LOP3.LUT R6, R6, 0x3, RZ, 0xc0, !PT ;  /* 0x0000000306067812 */ /* 0x000fc800078ec0ff */
[----:B------:R-:W-:-:S07]  /*0720*/  ISETP.NE.AND P1, PT, R6, RZ, PT ;  /* 0x000000ff0600720c */ /* 0x000fce0003f25270 */
[----:B------:R-:W-:Y:S06]  /*0730*/  @!P0 BRA `(.L_x_3) ;  /* 0x00000000003c8947 */ /* 0x000fec0003800000 */
[----:B------:R-:W1:Y:S02]  /*0740*/  LDC.64 R4, c[0x0][0x380] ;  /* 0x0000e000ff047b82 */ /* 0x000e640000000a00 */
[----:B-1----:R-:W-:-:S05]  /*0750*/  IMAD.WIDE.U32 R4, R0, 0x4, R4 ;  /* 0x0000000400047825 */ /* 0x002fca00078e0004 */
[----:B------:R-:W3:Y:S02]  /*0760*/  LDG.E R8, desc[UR6][R4.64] ;  /* 0x0000000604087981 */ /* 0x000ee4000c1e1900 */
[----:B---3--:R-:W-:-:S05]  /*0770*/  FADD R7, R9, R8 ;  /* 0x0000000809077221 */ /* 0x008fca0000000000 */
[----:B------:R1:W-:Y:S04]  /*0780*/  STG.E desc[UR6][R2.64], R7 ;  /* 0x0000000702007986 */ /* 0x0003e8000c101906 */
[----:B------:R-:W4:Y:S02]  /*0790*/  LDG.E R8, desc[UR6][R4.64+0x4] ;  /* 0x0000040604087981 */ /* 0x000f24000c1e1900 */
[----:B----4-:R-:W-:-:S05]  /*07a0*/  FADD R11, R7, R8 ;  /* 0x00000008070b7221 */ /* 0x010fca0000000000 */
        /* <DEDUP_REMOVED lines=8> */
.L_x_3:
[----:B------:R-:W-:Y:S05]  /*0830*/  @!P1 EXIT ;  /* 0x000000000000994d */ /* 0x000fea0003800000 */
[----:B------:R-:W2:Y:S01]  /*0840*/  LDC.64 R4, c[0x0][0x380] ;  /* 0x0000e000ff047b82 */ /* 0x000ea20000000a00 */
[----:B------:R-:W-:Y:S01]  /*0850*/  IADD3 R6, PT, PT, -R6, RZ, RZ ;  /* 0x000000ff06067210 */ /* 0x000fe20007ffe1ff */
[----:B--2---:R-:W-:-:S07]  /*0860*/  IMAD.WIDE.U32 R4, R0, 0x4, R4 ;  /* 0x0000000400047825 */ /* 0x004fce00078e0004 */
.L_x_4:
[----:B--2---:R2:W1:Y:S01]  /*0870*/  LDG.E R0, desc[UR6][R4.64] ;  /* 0x0000000604007981 */ /* 0x004462000c1e1900 */
[----:B------:R-:W-:-:S04]  /*0880*/  IADD3 R6, PT, PT, R6, 0x1, RZ ;  /* 0x0000000106067810 */ /* 0x000fc80007ffe0ff */
[----:B------:R-:W-:Y:S02]  /*0890*/  ISETP.NE.AND P0, PT, R6, RZ, PT ;  /* 0x000000ff0600720c */ /* 0x000fe40003f05270 */
[----:B--2---:R-:W-:-:S04]  /*08a0*/  IADD3 R4, P1, PT, R4, 0x4, RZ ;  /* 0x0000000404047810 */ /* 0x004fc80007f3e0ff */
[----:B------:R-:W-:Y:S01]  /*08b0*/  IADD3.X R5, PT, PT, RZ, R5, RZ, P1, !PT ;  /* 0x00000005ff057210 */ /* 0x000fe20000ffe4ff */
[----:B-1-34-:R-:W-:-:S05]  /*08c0*/  FADD R9, R0, R9 ;  /* 0x0000000900097221 */ /* 0x01afca0000000000 */
[----:B------:R2:W-:Y:S01]  /*08d0*/  STG.E desc[UR6][R2.64], R9 ;  /* 0x0000000902007986 */ /* 0x0005e2000c101906 */
[----:B------:R-:W-:Y:S05]  /*08e0*/  @P0 BRA `(.L_x_4) ;  /* 0xfffffffc00e00947 */ /* 0x000fea000383ffff */
[----:B------:R-:W-:Y:S05]  /*08f0*/  EXIT ;  /* 0x000000000000794d */ /* 0x000fea0003800000 */
.L_x_5:
[----:B------:R-:W-:-:S00]  /*0900*/  BRA `(.L_x_5) ;  /* 0xfffffffc00fc7947 */ /* 0x000fc0000383ffff */
[----:B------:R-:W-:-:S00]  /*0910*/  NOP ;  /* 0x0000000000007918 */ /* 0x000fc00000000000 */
        /* <DEDUP_REMOVED lines=14> */
.L_x_9:


//--------------------- .text.reluGrad            --------------------------
	.section	.text.reluGrad,"ax",@progbits
	.align	128
        .global         reluGrad
        .type           reluGrad,@function
        .size           reluGrad,(.L_x_10 - reluGrad)
        .other          reluGrad,@"STO_CUDA_ENTRY STV_DEFAULT"
reluGrad:
.text.reluGrad:
[----:B------:R-:W-:Y:S01]  /*0000*/  LDC R1, c[0x0][0x37c] ;  /* 0x0000df00ff017b82 */ /* 0x000fe20000000800 */
[----:B------:R-:W0:Y:S01]  /*0010*/  S2R R11, SR_TID.X ;  /* 0x00000000000b7919 */ /* 0x000e220000002100 */
[----:B------:R-:W0:Y:S02]  /*0020*/  LDCU UR4, c[0x0][0x398] ;  /* 0x00007300ff0477ac */ /* 0x000e240008000800 */
[----:B0-----:R-:W-:-:S13]  /*0030*/  ISETP.GE.AND P0, PT, R11, UR4, PT ;  /* 0x000000040b007c0c */ /* 0x001fda000bf06270 */
[----:B------:R-:W-:Y:S05]  /*0040*/  @P0 EXIT ;  /* 0x000000000000094d */ /* 0x000fea0003800000 */
[----:B------:R-:W0:Y:S01]  /*0050*/  LDC.64 R2, c[0x0][0x390] ;  /* 0x0000e400ff027b82 */ /* 0x000e220000000a00 */
[----:B------:R-:W1:Y:S01]  /*0060*/  LDCU.64 UR4, c[0x0][0x358] ;  /* 0x00006b00ff0477ac */ /* 0x000e620008000a00 */
[----:B------:R-:W-:-:S06]  /*0070*/  HFMA2 R9, -RZ, RZ, 0, 0 ;  /* 0x00000000ff097431 */ /* 0x000fcc00000001ff */
[----:B------:R-:W2:Y:S01]  /*0080*/  LDC.64 R6, c[0x0][0x380] ;  /* 0x0000e000ff067b82 */ /* 0x000ea20000000a00 */
[----:B0-----:R-:W-:-:S05]  /*0090*/  IMAD.WIDE.U32 R2, R11, 0x4, R2 ;  /* 0x000000040b027825 */ /* 0x001fca00078e0002 */
[----:B-1----:R-:W3:Y:S02]  /*00a0*/  LDG.E R0, desc[UR4][R2.64] ;  /* 0x0000000402007981 */ /* 0x002ee4000c1e1900 */
[----:B---3--:R-:W-:-:S13]  /*00b0*/  FSETP.GTU.AND P0, PT, R0, RZ, PT ;  /* 0x000000ff0000720b */ /* 0x008fda0003f0c000 */
[----:B------:R-:W0:Y:S02]  /*00c0*/  @P0 LDC.64 R4, c[0x0][0x388] ;  /* 0x0000e200ff040b82 */ /* 0x000e240000000a00 */
[----:B0-----:R-:W-:-:S05]  /*00d0*/  @P0 IMAD.WIDE.U32 R4, R11, 0x4, R4 ;  /* 0x000000040b040825 */ /* 0x001fca00078e0004 */
[----:B------:R-:W3:Y:S01]  /*00e0*/  @P0 LDG.E R9, desc[UR4][R4.64] ;  /* 0x0000000404090981 */ /* 0x000ee2000c1e1900 */
[----:B--2---:R-:W-:-:S05]  /*00f0*/  IMAD.WIDE.U32 R6, R11, 0x4, R6 ;  /* 0x000000040b067825 */ /* 0x004fca00078e0006 */
[----:B---3--:R0:W-:Y:S04]  /*0100*/  STG.E desc[UR4][R6.64], R9 ;  /* 0x0000000906007986 */ /* 0x0081e8000c101904 */
[----:B------:R-:W2:Y:S02]  /*0110*/  LDG.E R0, desc[UR4][R2.64] ;  /* 0x0000000402007981 */ /* 0x000ea4000c1e1900 */
[----:B--2---:R-:W-:-:S13]  /*0120*/  FSETP.GEU.AND P0, PT, R0, RZ, PT ;  /* 0x000000ff0000720b */ /* 0x004fda0003f0e000 */
[----:B0-----:R-:W-:Y:S05]  /*0130*/  @P0 EXIT ;  /* 0x000000000000094d */ /* 0x001fea0003800000 */
[----:B------:R-:W-:Y:S01]  /*0140*/  STG.E desc[UR4][R2.64], RZ ;  /* 0x000000ff02007986 */ /* 0x000fe2000c101904 */
[----:B------:R-:W-:Y:S05]  /*0150*/  EXIT ;  /* 0x000000000000794d */ /* 0x000fea0003800000 */
.L_x_6:
        /* <DEDUP_REMOVED lines=10> */
.L_x_10:


//--------------------- .text.relu                --------------------------
	.section	.text.relu,"ax",@progbits
	.align	128
        .global         relu
        .type           relu,@function
        .size           relu,(.L_x_11 - relu)
        .other          relu,@"STO_CUDA_ENTRY STV_DEFAULT"
relu:
.text.relu:
[----:B------:R-:W-:Y:S01]  /*0000*/  LDC R1, c[0x0][0x37c] ;  /* 0x0000df00ff017b82 */ /* 0x000fe20000000800 */
[----:B------:R-:W0:Y:S01]  /*0010*/  S2R R5, SR_TID.X ;  /* 0x0000000000057919 */ /* 0x000e220000002100 */
[----:B------:R-:W0:Y:S02]  /*0020*/  LDCU UR4, c[0x0][0x388] ;  /* 0x00007100ff0477ac */ /* 0x000e240008000800 */
[----:B0-----:R-:W-:-:S13]  /*0030*/  ISETP.GE.AND P0, PT, R5, UR4, PT ;  /* 0x0000000405007c0c */ /* 0x001fda000bf06270 */
[----:B------:R-:W-:Y:S05]  /*0040*/  @P0 EXIT ;  /* 0x000000000000094d */ /* 0x000fea0003800000 */
[----:B------:R-:W0:Y:S01]  /*0050*/  LDC.64 R2, c[0x0][0x380] ;  /* 0x0000e000ff027b82 */ /* 0x000e220000000a00 */
[----:B------:R-:W1:Y:S01]  /*0060*/  LDCU.64 UR4, c[0x0][0x358] ;  /* 0x00006b00ff0477ac */ /* 0x000e620008000a00 */
[----:B0-----:R-:W-:-:S05]  /*0070*/  IMAD.WIDE.U32 R2, R5, 0x4, R2 ;  /* 0x0000000405027825 */ /* 0x001fca00078e0002 */
[----:B-1----:R-:W2:Y:S02]  /*0080*/  LDG.E R0, desc[UR4][R2.64] ;  /* 0x0000000402007981 */ /* 0x002ea4000c1e1900 */
[----:B--2---:R-:W-:-:S13]  /*0090*/  FSETP.GEU.AND P0, PT, R0, RZ, PT ;  /* 0x000000ff0000720b */ /* 0x004fda0003f0e000 */
[----:B------:R-:W-:Y:S05]  /*00a0*/  @P0 EXIT ;  /* 0x000000000000094d */ /* 0x000fea0003800000 */
[----:B------:R-:W-:Y:S01]  /*00b0*/  STG.E desc[UR4][R2.64], RZ ;  /* 0x000000ff02007986 */ /* 0x000fe2000c101904 */
[----:B------:R-:W-:Y:S05]  /*00c0*/  EXIT ;  /* 0x000000000000794d */ /* 0x000fea0003800000 */
.L_x_7:
        /* <DEDUP_REMOVED lines=11> */
.L_x_11:


//--------------------- .text.saxpy               --------------------------
	.section	.text.saxpy,"ax",@progbits
	.align	128
        .global         saxpy
        .type           saxpy,@function
        .size           saxpy,(.L_x_12 - saxpy)
        .other          saxpy,@"STO_CUDA_ENTRY STV_DEFAULT"
saxpy:
.text.saxpy:
[----:B------:R-:W-:Y:S01]  /*0000*/  LDC R1, c[0x0][0x37c] ;  /* 0x0000df00ff017b82 */ /* 0x000fe20000000800 */
[----:B------:R-:W0:Y:S01]  /*0010*/  S2R R9, SR_TID.X ;  /* 0x0000000000097919 */ /* 0x000e220000002100 */
[----:B------:R-:W0:Y:S02]  /*0020*/  LDCU UR4, c[0x0][0x398] ;  /* 0x00007300ff0477ac */ /* 0x000e240008000800 */
[----:B0-----:R-:W-:-:S13]  /*0030*/  ISETP.GE.AND P0, PT, R9, UR4, PT ;  /* 0x0000000409007c0c */ /* 0x001fda000bf06270 */
[----:B------:R-:W-:Y:S05]  /*0040*/  @P0 EXIT ;  /* 0x000000000000094d */ /* 0x000fea0003800000 */
[----:B------:R-:W0:Y:S01]  /*0050*/  LDC.64 R2, c[0x0][0x388] ;  /* 0x0000e200ff027b82 */ /* 0x000e220000000a00 */
[----:B------:R-:W1:Y:S07]  /*0060*/  LDCU.64 UR4, c[0x0][0x358] ;  /* 0x00006b00ff0477ac */ /* 0x000e6e0008000a00 */
[----:B------:R-:W2:Y:S08]  /*0070*/  LDC.64 R4, c[0x0][0x390] ;  /* 0x0000e400ff047b82 */ /* 0x000eb00000000a00 */
[----:B------:R-:W3:Y:S01]  /*0080*/  LDC.64 R6, c[0x0][0x380] ;  /* 0x0000e000ff067b82 */ /* 0x000ee20000000a00 */
[----:B0-----:R-:W-:-:S06]  /*0090*/  IMAD.WIDE.U32 R2, R9, 0x4, R2 ;  /* 0x0000000409027825 */ /* 0x001fcc00078e0002 */
[----:B-1----:R-:W4:Y:S01]  /*00a0*/  LDG.E R2, desc[UR4][R2.64] ;  /* 0x0000000402027981 */ /* 0x002f22000c1e1900 */
[----:B--2---:R-:W-:-:S06]  /*00b0*/  IMAD.WIDE.U32 R4, R9, 0x4, R4 ;  /* 0x0000000409047825 */ /* 0x004fcc00078e0004 */
[----:B------:R-:W4:Y:S01]  /*00c0*/  LDG.E R5, desc[UR4][R4.64] ;  /* 0x0000000404057981 */ /* 0x000f22000c1e1900 */
[----:B---3--:R-:W-:-:S04]  /*00d0*/  IMAD.WIDE.U32 R6, R9, 0x4, R6 ;  /* 0x0000000409067825 */ /* 0x008fc800078e0006 */
[----:B----4-:R-:W-:-:S05]  /*00e0*/  FADD R9, R2, R5 ;  /* 0x0000000502097221 */ /* 0x010fca0000000000 */
[----:B------:R-:W-:Y:S01]  /*00f0*/  STG.E desc[UR4][R6.64], R9 ;  /* 0x0000000906007986 */ /* 0x000fe2000c101904 */
[----:B------:R-:W-:Y:S05]  /*0100*/  EXIT ;  /* 0x000000000000794d */ /* 0x000fea0003800000 */
.L_x_8:
        /* <DEDUP_REMOVED lines=15> */
.L_x_12:


//--------------------- .nv.shared.reserved.0     --------------------------
	.section	.nv.shared.reserved.0,"aw",@nobits
	.weak		__nv_reservedSMEM_offset_0_alias
	.size		__nv_reservedSMEM_offset_0_alias, 0, 64
	.other		__nv_reservedSMEM_offset_0_alias,@"STO_CUDA_RESERVED_SHARED STV_DEFAULT"
__nv_reservedSMEM_offset_0_alias:
	.zero		0
	.zero		64


//--------------------- .nv.constant0.sum         --------------------------
	.section	.nv.constant0.sum,"a",@progbits
	.sectionflags	@""
	.align	4
.nv.constant0.sum:
	.zero		916


//--------------------- .nv.constant0.reluGrad    --------------------------
	.section	.nv.constant0.reluGrad,"a",@progbits
	.sectionflags	@""
	.align	4
.nv.constant0.reluGrad:
	.zero		924


//--------------------- .nv.constant0.relu        --------------------------
	.section	.nv.constant0.relu,"a",@progbits
	.sectionflags	@""
	.align	4
.nv.constant0.relu:
	.zero		908


//--------------------- .nv.constant0.saxpy       --------------------------
	.section	.nv.constant0.saxpy,"a",@progbits
	.sectionflags	@""
	.align	4
.nv.constant0.saxpy:
	.zero		924


//--------------------- SYMBOLS --------------------------

	.type		.nv.reservedSmem.offset0,@object
	.size		.nv.reservedSmem.offset0,0x4
